//
// Generated by NVIDIA NVVM Compiler
//
// Compiler Build ID: CL-36424714
// Cuda compilation tools, release 13.0, V13.0.88
// Based on NVVM 20.0.0
//

.version 9.0
.target sm_100
.address_size 64

	// .globl	_Z11minA_kernelPiS_S_i
// _ZZ11minA_kernelPiS_S_iE5cache has been demoted

.visible .entry _Z11minA_kernelPiS_S_i(
	.param .u64 .ptr .align 1 _Z11minA_kernelPiS_S_i_param_0,
	.param .u64 .ptr .align 1 _Z11minA_kernelPiS_S_i_param_1,
	.param .u64 .ptr .align 1 _Z11minA_kernelPiS_S_i_param_2,
	.param .u32 _Z11minA_kernelPiS_S_i_param_3
)
{
	.reg .pred 	%p<8>;
	.reg .b32 	%r<34>;
	.reg .b64 	%rd<9>;
	// demoted variable
	.shared .align 4 .b8 _ZZ11minA_kernelPiS_S_iE5cache[128];
	ld.param.u64 	%rd3, [_Z11minA_kernelPiS_S_i_param_0];
	ld.param.u64 	%rd4, [_Z11minA_kernelPiS_S_i_param_1];
	ld.param.u64 	%rd5, [_Z11minA_kernelPiS_S_i_param_2];
	ld.param.u32 	%r13, [_Z11minA_kernelPiS_S_i_param_3];
	cvta.to.global.u64 	%rd1, %rd5;
	mov.u32 	%r1, %tid.x;
	mov.u32 	%r15, %ctaid.x;
	mov.u32 	%r33, %ntid.x;
	mad.lo.s32 	%r3, %r15, %r33, %r1;
	setp.ge.s32 	%p1, %r3, %r13;
	mov.b32 	%r32, 1000000;
	@%p1 bra 	$L__BB0_3;
	mov.u32 	%r18, %nctaid.x;
	add.s32 	%r4, %r18, %r33;
	cvta.to.global.u64 	%rd2, %rd3;
	mov.b32 	%r31, 0;
	mov.b32 	%r32, 1000000;
$L__BB0_2:
	add.s32 	%r19, %r31, %r3;
	mul.wide.s32 	%rd6, %r19, 4;
	add.s64 	%rd7, %rd2, %rd6;
	ld.global.u32 	%r20, [%rd7];
	min.s32 	%r32, %r32, %r20;
	add.s32 	%r31, %r4, %r31;
	add.s32 	%r21, %r19, %r4;
	setp.lt.s32 	%p2, %r21, %r13;
	@%p2 bra 	$L__BB0_2;
$L__BB0_3:
	shl.b32 	%r22, %r1, 2;
	mov.u32 	%r23, _ZZ11minA_kernelPiS_S_iE5cache;
	add.s32 	%r10, %r23, %r22;
	st.shared.u32 	[%r10], %r32;
	bar.sync 	0;
	setp.lt.u32 	%p3, %r33, 2;
	@%p3 bra 	$L__BB0_7;
$L__BB0_4:
	shr.u32 	%r12, %r33, 1;
	setp.ge.u32 	%p4, %r1, %r12;
	@%p4 bra 	$L__BB0_6;
	shl.b32 	%r24, %r12, 2;
	add.s32 	%r25, %r10, %r24;
	ld.shared.u32 	%r26, [%r25];
	st.shared.u32 	[%r10], %r26;
$L__BB0_6:
	bar.sync 	0;
	setp.gt.u32 	%p5, %r33, 3;
	mov.u32 	%r33, %r12;
	@%p5 bra 	$L__BB0_4;
$L__BB0_7:
	setp.ne.s32 	%p6, %r1, 0;
	@%p6 bra 	$L__BB0_10;
$L__BB0_8:
	atom.relaxed.global.cas.b32 	%r27, [%rd1], 0, 1;
	setp.ne.s32 	%p7, %r27, 0;
	@%p7 bra 	$L__BB0_8;
	ld.shared.u32 	%r28, [_ZZ11minA_kernelPiS_S_iE5cache];
	cvta.to.global.u64 	%rd8, %rd4;
	st.global.u32 	[%rd8], %r28;
	atom.global.exch.b32 	%r29, [%rd1], 0;
$L__BB0_10:
	ret;

}
	// .globl	_Z16lastDigit_kernelPiS_i
.visible .entry _Z16lastDigit_kernelPiS_i(
	.param .u64 .ptr .align 1 _Z16lastDigit_kernelPiS_i_param_0,
	.param .u64 .ptr .align 1 _Z16lastDigit_kernelPiS_i_param_1,
	.param .u32 _Z16lastDigit_kernelPiS_i_param_2
)
{
	.reg .pred 	%p<3>;
	.reg .b32 	%r<21>;
	.reg .b64 	%rd<8>;

	ld.param.u64 	%rd3, [_Z16lastDigit_kernelPiS_i_param_0];
	ld.param.u64 	%rd4, [_Z16lastDigit_kernelPiS_i_param_1];
	ld.param.u32 	%r6, [_Z16lastDigit_kernelPiS_i_param_2];
	mov.u32 	%r7, %tid.x;
	mov.u32 	%r8, %ctaid.x;
	mov.u32 	%r1, %ntid.x;
	mad.lo.s32 	%r2, %r8, %r1, %r7;
	setp.ge.s32 	%p1, %r2, %r6;
	@%p1 bra 	$L__BB1_3;
	mov.u32 	%r10, %nctaid.x;
	mul.lo.s32 	%r3, %r10, %r1;
	cvta.to.global.u64 	%rd1, %rd3;
	cvta.to.global.u64 	%rd2, %rd4;
	mov.b32 	%r20, 0;
$L__BB1_2:
	add.s32 	%r11, %r20, %r2;
	mul.wide.s32 	%rd5, %r11, 4;
	add.s64 	%rd6, %rd1, %rd5;
	ld.global.u32 	%r12, [%rd6];
	mul.hi.s32 	%r13, %r12, 1717986919;
	shr.u32 	%r14, %r13, 31;
	shr.s32 	%r15, %r13, 2;
	add.s32 	%r16, %r15, %r14;
	mul.lo.s32 	%r17, %r16, 10;
	sub.s32 	%r18, %r12, %r17;
	add.s64 	%rd7, %rd2, %rd5;
	st.global.u32 	[%rd7], %r18;
	add.s32 	%r20, %r20, %r3;
	add.s32 	%r19, %r11, %r3;
	setp.lt.s32 	%p2, %r19, %r6;
	@%p2 bra 	$L__BB1_2;
$L__BB1_3:
	ret;

}


// ===== COMPILED SASS (sm_100) =====

	.target	sm_100

	.elftype	@"ET_EXEC"


//--------------------- .note.nv.tkinfo           --------------------------
	.section	.note.nv.tkinfo,"",@"SHT_NOTE"
	.sectionflags	@"SHF_NOTE_NV_TKINFO"
	.tkinfo
        /*0018*/ 	.word	0x00000002
        /*0030*/ 	.string	""
        /*0030*/ 	.string	"ptxas"
        /*0030*/ 	.string	"Cuda compilation tools, release 13.0, V13.0.88"
        /*0030*/ 	.string	"Build cuda_13.0.r13.0/compiler.36424714_0"
        /*0030*/ 	.string	"-arch sm_100 -m 64 "



//--------------------- .note.nv.cuinfo           --------------------------
	.section	.note.nv.cuinfo,"",@"SHT_NOTE"
	.sectionflags	@"SHF_NOTE_NV_CUINFO"
        /*0018*/ 	.short	0x0002
        /*001a*/ 	.short	0x0064
        /*001c*/ 	.short	0x0082
	.zero		2


//--------------------- .nv.info                  --------------------------
	.section	.nv.info,"",@"SHT_CUDA_INFO"
	.align	4


	//----- nvinfo : EIATTR_REGCOUNT
	.align		4
        /*0000*/ 	.byte	0x04, 0x2f
        /*0002*/ 	.short	(.L_1 - .L_0)
	.align		4
.L_0:
        /*0004*/ 	.word	index@(_Z11minA_kernelPiS_S_i)
        /*0008*/ 	.word	0x00000010


	//----- nvinfo : EIATTR_FRAME_SIZE
	.align		4
.L_1:
        /*000c*/ 	.byte	0x04, 0x11
        /*000e*/ 	.short	(.L_3 - .L_2)
	.align		4
.L_2:
        /*0010*/ 	.word	index@(_Z11minA_kernelPiS_S_i)
        /*0014*/ 	.word	0x00000000


	//----- nvinfo : EIATTR_REGCOUNT
	.align		4
.L_3:
        /*0018*/ 	.byte	0x04, 0x2f
        /*001a*/ 	.short	(.L_5 - .L_4)
	.align		4
.L_4:
        /*001c*/ 	.word	index@(_Z16lastDigit_kernelPiS_i)
        /*0020*/ 	.word	0x00000012


	//----- nvinfo : EIATTR_FRAME_SIZE
	.align		4
.L_5:
        /*0024*/ 	.byte	0x04, 0x11
        /*0026*/ 	.short	(.L_7 - .L_6)
	.align		4
.L_6:
        /*0028*/ 	.word	index@(_Z16lastDigit_kernelPiS_i)
        /*002c*/ 	.word	0x00000000


	//----- nvinfo : EIATTR_MIN_STACK_SIZE
	.align		4
.L_7:
        /*0030*/ 	.byte	0x04, 0x12
        /*0032*/ 	.short	(.L_9 - .L_8)
	.align		4
.L_8:
        /*0034*/ 	.word	index@(_Z16lastDigit_kernelPiS_i)
        /*0038*/ 	.word	0x00000000


	//----- nvinfo : EIATTR_MIN_STACK_SIZE
	.align		4
.L_9:
        /*003c*/ 	.byte	0x04, 0x12
        /*003e*/ 	.short	(.L_11 - .L_10)
	.align		4
.L_10:
        /*0040*/ 	.word	index@(_Z11minA_kernelPiS_S_i)
        /*0044*/ 	.word	0x00000000
.L_11:


//--------------------- .nv.compat                --------------------------
	.section	.nv.compat,"",@"SHT_CUDA_COMPAT_INFO"
	.align	4
        /*0000*/ 	.byte	0x02, 0x09, 0x00, 0x00, 0x02, 0x02, 0x01, 0x00, 0x02, 0x05, 0x05, 0x00, 0x03, 0x07, 0x01, 0x01
        /*0010*/ 	.byte	0x02, 0x03, 0x00, 0x00, 0x02, 0x06, 0x01, 0x00, 0x04, 0x0b, 0x08, 0x00, 0x09, 0x00, 0x00, 0x00
        /*0020*/ 	.byte	0x00, 0x00, 0x00, 0x00


//--------------------- .nv.info._Z16lastDigit_kernelPiS_i --------------------------
	.section	.nv.info._Z16lastDigit_kernelPiS_i,"",@"SHT_CUDA_INFO"
	.sectionflags	@""
	.align	4


	//----- nvinfo : EIATTR_CUDA_API_VERSION
	.align		4
        /*0000*/ 	.byte	0x04, 0x37
        /*0002*/ 	.short	(.L_13 - .L_12)
.L_12:
        /*0004*/ 	.word	0x00000082


	//----- nvinfo : EIATTR_KPARAM_INFO
	.align		4
.L_13:
        /*0008*/ 	.byte	0x04, 0x17
        /*000a*/ 	.short	(.L_15 - .L_14)
.L_14:
        /*000c*/ 	.word	0x00000000
        /*0010*/ 	.short	0x0002
        /*0012*/ 	.short	0x0010
        /*0014*/ 	.byte	0x00, 0xf0, 0x11, 0x00


	//----- nvinfo : EIATTR_KPARAM_INFO
	.align		4
.L_15:
        /*0018*/ 	.byte	0x04, 0x17
        /*001a*/ 	.short	(.L_17 - .L_16)
.L_16:
        /*001c*/ 	.word	0x00000000
        /*0020*/ 	.short	0x0001
        /*0022*/ 	.short	0x0008
        /*0024*/ 	.byte	0x00, 0xf5, 0x21, 0x00


	//----- nvinfo : EIATTR_KPARAM_INFO
	.align		4
.L_17:
        /*0028*/ 	.byte	0x04, 0x17
        /*002a*/ 	.short	(.L_19 - .L_18)
.L_18:
        /*002c*/ 	.word	0x00000000
        /*0030*/ 	.short	0x0000
        /*0032*/ 	.short	0x0000
        /*0034*/ 	.byte	0x00, 0xf5, 0x21, 0x00


	//----- nvinfo : EIATTR_SPARSE_MMA_MASK
	.align		4
.L_19:
        /*0038*/ 	.byte	0x03, 0x50
        /*003a*/ 	.short	0x0000


	//----- nvinfo : EIATTR_MAXREG_COUNT
	.align		4
        /*003c*/ 	.byte	0x03, 0x1b
        /*003e*/ 	.short	0x00ff


	//----- nvinfo : EIATTR_MERCURY_ISA_VERSION
	.align		4
        /*0040*/ 	.byte	0x03, 0x5f
        /*0042*/ 	.short	0x0101


	//----- nvinfo : EIATTR_VRC_CTA_INIT_COUNT
	.align		4
        /*0044*/ 	.byte	0x02, 0x4a
	.zero		1
	.zero		1


	//----- nvinfo : EIATTR_EXIT_INSTR_OFFSETS
	.align		4
        /*0048*/ 	.byte	0x04, 0x1c
        /*004a*/ 	.short	(.L_21 - .L_20)


	//   ....[0]....
.L_20:
        /*004c*/ 	.word	0x00000070


	//   ....[1]....
        /*0050*/ 	.word	0x000001b0


	//----- nvinfo : EIATTR_CRS_STACK_SIZE
	.align		4
.L_21:
        /*0054*/ 	.byte	0x04, 0x1e
        /*0056*/ 	.short	(.L_23 - .L_22)
.L_22:
        /*0058*/ 	.word	0x00000000


	//----- nvinfo : EIATTR_CBANK_PARAM_SIZE
	.align		4
.L_23:
        /*005c*/ 	.byte	0x03, 0x19
        /*005e*/ 	.short	0x0014


	//----- nvinfo : EIATTR_PARAM_CBANK
	.align		4
        /*0060*/ 	.byte	0x04, 0x0a
        /*0062*/ 	.short	(.L_25 - .L_24)
	.align		4
.L_24:
        /*0064*/ 	.word	index@(.nv.constant0._Z16lastDigit_kernelPiS_i)
        /*0068*/ 	.short	0x0380
        /*006a*/ 	.short	0x0014


	//----- nvinfo : EIATTR_SW_WAR
	.align		4
.L_25:
        /*006c*/ 	.byte	0x04, 0x36
        /*006e*/ 	.short	(.L_27 - .L_26)
.L_26:
        /*0070*/ 	.word	0x00000008
.L_27:


//--------------------- .nv.info._Z11minA_kernelPiS_S_i --------------------------
	.section	.nv.info._Z11minA_kernelPiS_S_i,"",@"SHT_CUDA_INFO"
	.sectionflags	@""
	.align	4


	//----- nvinfo : EIATTR_CUDA_API_VERSION
	.align		4
        /*0000*/ 	.byte	0x04, 0x37
        /*0002*/ 	.short	(.L_29 - .L_28)
.L_28:
        /*0004*/ 	.word	0x00000082


	//----- nvinfo : EIATTR_KPARAM_INFO
	.align		4
.L_29:
        /*0008*/ 	.byte	0x04, 0x17
        /*000a*/ 	.short	(.L_31 - .L_30)
.L_30:
        /*000c*/ 	.word	0x00000000
        /*0010*/ 	.short	0x0003
        /*0012*/ 	.short	0x0018
        /*0014*/ 	.byte	0x00, 0xf0, 0x11, 0x00


	//----- nvinfo : EIATTR_KPARAM_INFO
	.align		4
.L_31:
        /*0018*/ 	.byte	0x04, 0x17
        /*001a*/ 	.short	(.L_33 - .L_32)
.L_32:
        /*001c*/ 	.word	0x00000000
        /*0020*/ 	.short	0x0002
        /*0022*/ 	.short	0x0010
        /*0024*/ 	.byte	0x00, 0xf5, 0x21, 0x00


	//----- nvinfo : EIATTR_KPARAM_INFO
	.align		4
.L_33:
        /*0028*/ 	.byte	0x04, 0x17
        /*002a*/ 	.short	(.L_35 - .L_34)
.L_34:
        /*002c*/ 	.word	0x00000000
        /*0030*/ 	.short	0x0001
        /*0032*/ 	.short	0x0008
        /*0034*/ 	.byte	0x00, 0xf5, 0x21, 0x00


	//----- nvinfo : EIATTR_KPARAM_INFO
	.align		4
.L_35:
        /*0038*/ 	.byte	0x04, 0x17
        /*003a*/ 	.short	(.L_37 - .L_36)
.L_36:
        /*003c*/ 	.word	0x00000000
        /*0040*/ 	.short	0x0000
        /*0042*/ 	.short	0x0000
        /*0044*/ 	.byte	0x00, 0xf5, 0x21, 0x00


	//----- nvinfo : EIATTR_SPARSE_MMA_MASK
	.align		4
.L_37:
        /*0048*/ 	.byte	0x03, 0x50
        /*004a*/ 	.short	0x0000


	//----- nvinfo : EIATTR_MAXREG_COUNT
	.align		4
        /*004c*/ 	.byte	0x03, 0x1b
        /*004e*/ 	.short	0x00ff


	//----- nvinfo : EIATTR_NUM_BARRIERS
	.align		4
        /*0050*/ 	.byte	0x02, 0x4c
        /*0052*/ 	.byte	0x01
	.zero		1


	//----- nvinfo : EIATTR_MERCURY_ISA_VERSION
	.align		4
        /*0054*/ 	.byte	0x03, 0x5f
        /*0056*/ 	.short	0x0101


	//----- nvinfo : EIATTR_VRC_CTA_INIT_COUNT
	.align		4
        /*0058*/ 	.byte	0x02, 0x4a
	.zero		1
	.zero		1


	//----- nvinfo : EIATTR_EXIT_INSTR_OFFSETS
	.align		4
        /*005c*/ 	.byte	0x04, 0x1c
        /*005e*/ 	.short	(.L_39 - .L_38)


	//   ....[0]....
.L_38:
        /*0060*/ 	.word	0x000002b0


	//   ....[1]....
        /*0064*/ 	.word	0x000003c0


	//----- nvinfo : EIATTR_CRS_STACK_SIZE
	.align		4
.L_39:
        /*0068*/ 	.byte	0x04, 0x1e
        /*006a*/ 	.short	(.L_41 - .L_40)
.L_40:
        /*006c*/ 	.word	0x00000000


	//----- nvinfo : EIATTR_CBANK_PARAM_SIZE
	.align		4
.L_41:
        /*0070*/ 	.byte	0x03, 0x19
        /*0072*/ 	.short	0x001c


	//----- nvinfo : EIATTR_PARAM_CBANK
	.align		4
        /*0074*/ 	.byte	0x04, 0x0a
        /*0076*/ 	.short	(.L_43 - .L_42)
	.align		4
.L_42:
        /*0078*/ 	.word	index@(.nv.constant0._Z11minA_kernelPiS_S_i)
        /*007c*/ 	.short	0x0380
        /*007e*/ 	.short	0x001c


	//----- nvinfo : EIATTR_SW_WAR
	.align		4
.L_43:
        /*0080*/ 	.byte	0x04, 0x36
        /*0082*/ 	.short	(.L_45 - .L_44)
.L_44:
        /*0084*/ 	.word	0x00000008
.L_45:


//--------------------- .nv.callgraph             --------------------------
	.section	.nv.callgraph,"",@"SHT_CUDA_CALLGRAPH"
	.align	4
	.sectionentsize	8
	.align		4
        /*0000*/ 	.word	0x00000000
	.align		4
        /*0004*/ 	.word	0xffffffff
	.align		4
        /*0008*/ 	.word	0x00000000
	.align		4
        /*000c*/ 	.word	0xfffffffe
	.align		4
        /*0010*/ 	.word	0x00000000
	.align		4
        /*0014*/ 	.word	0xfffffffd
	.align		4
        /*0018*/ 	.word	0x00000000
	.align		4
        /*001c*/ 	.word	0xfffffffc


//--------------------- .text._Z16lastDigit_kernelPiS_i --------------------------
	.section	.text._Z16lastDigit_kernelPiS_i,"ax",@progbits
	.align	128
        .global         _Z16lastDigit_kernelPiS_i
        .type           _Z16lastDigit_kernelPiS_i,@function
        .size           _Z16lastDigit_kernelPiS_i,(.L_x_10 - _Z16lastDigit_kernelPiS_i)
        .other          _Z16lastDigit_kernelPiS_i,@"STO_CUDA_ENTRY STV_DEFAULT"
_Z16lastDigit_kernelPiS_i:
.text._Z16lastDigit_kernelPiS_i:
[----:B------:R-:W-:Y:S01]  /*0000*/  LDC R1, c[0x0][0x37c] ;  /* 0x0000df00ff017b82 */ /* 0x000fe20000000800 */
[----:B------:R-:W0:Y:S07]  /*0010*/  S2R R0, SR_TID.X ;  /* 0x0000000000007919 */ /* 0x000e2e0000002100 */
[----:B------:R-:W0:Y:S01]  /*0020*/  S2UR UR4, SR_CTAID.X ;  /* 0x00000000000479c3 */ /* 0x000e220000002500 */
[----:B------:R-:W1:Y:S07]  /*0030*/  LDCU UR5, c[0x0][0x390] ;  /* 0x00007200ff0577ac */ /* 0x000e6e0008000800 */
[----:B------:R-:W0:Y:S02]  /*0040*/  LDC R7, c[0x0][0x360] ;  /* 0x0000d800ff077b82 */ /* 0x000e240000000800 */
[----:B0-----:R-:W-:-:S05]  /*0050*/  IMAD R0, R7, UR4, R0 ;  /* 0x0000000407007c24 */ /* 0x001fca000f8e0200 */
[----:B-1----:R-:W-:-:S13]  /*0060*/  ISETP.GE.AND P0, PT, R0, UR5, PT ;  /* 0x0000000500007c0c */ /* 0x002fda000bf06270 */
[----:B------:R-:W-:Y:S05]  /*0070*/  @P0 EXIT ;  /* 0x000000000000094d */ /* 0x000fea0003800000 */
[----:B------:R-:W0:Y:S01]  /*0080*/  LDC.64 R2, c[0x0][0x380] ;  /* 0x0000e000ff027b82 */ /* 0x000e220000000a00 */
[----:B------:R-:W1:Y:S01]  /*0090*/  LDCU UR4, c[0x0][0x370] ;  /* 0x00006e00ff0477ac */ /* 0x000e620008000800 */
[----:B------:R-:W-:Y:S01]  /*00a0*/  HFMA2 R11, -RZ, RZ, 0, 0 ;  /* 0x00000000ff0b7431 */ /* 0x000fe200000001ff */
[----:B------:R-:W2:Y:S05]  /*00b0*/  LDCU.64 UR6, c[0x0][0x358] ;  /* 0x00006b00ff0677ac */ /* 0x000eaa0008000a00 */
[----:B------:R-:W3:Y:S01]  /*00c0*/  LDC.64 R4, c[0x0][0x388] ;  /* 0x0000e200ff047b82 */ /* 0x000ee20000000a00 */
[----:B-1----:R-:W-:-:S07]  /*00d0*/  IMAD R10, R7, UR4, RZ ;  /* 0x00000004070a7c24 */ /* 0x002fce000f8e02ff */
.L_x_0:
[----:B------:R-:W-:-:S05]  /*00e0*/  IADD3 R13, PT, PT, R0, R11, RZ ;  /* 0x0000000b000d7210 */ /* 0x000fca0007ffe0ff */
[----:B0-----:R-:W-:-:S06]  /*00f0*/  IMAD.WIDE R6, R13, 0x4, R2 ;  /* 0x000000040d067825 */ /* 0x001fcc00078e0202 */
[----:B--2---:R-:W2:Y:S01]  /*0100*/  LDG.E R6, desc[UR6][R6.64] ;  /* 0x0000000606067981 */ /* 0x004ea2000c1e1900 */
[----:B------:R-:W-:Y:S01]  /*0110*/  IADD3 R11, PT, PT, R10, R11, RZ ;  /* 0x0000000b0a0b7210 */ /* 0x000fe20007ffe0ff */
[----:B-12---:R-:W-:-:S05]  /*0120*/  IMAD.HI R8, R6, 0x66666667, RZ ;  /* 0x6666666706087827 */ /* 0x006fca00078e02ff */
[----:B------:R-:W-:-:S04]  /*0130*/  SHF.R.U32.HI R9, RZ, 0x1f, R8 ;  /* 0x0000001fff097819 */ /* 0x000fc80000011608 */
[----:B------:R-:W-:Y:S01]  /*0140*/  LEA.HI.SX32 R15, R8, R9, 0x1e ;  /* 0x00000009080f7211 */ /* 0x000fe200078ff2ff */
[----:B---3--:R-:W-:Y:S01]  /*0150*/  IMAD.WIDE R8, R13, 0x4, R4 ;  /* 0x000000040d087825 */ /* 0x008fe200078e0204 */
[----:B------:R-:W-:-:S03]  /*0160*/  IADD3 R13, PT, PT, R10, R13, RZ ;  /* 0x0000000d0a0d7210 */ /* 0x000fc60007ffe0ff */
[----:B------:R-:W-:Y:S01]  /*0170*/  IMAD R15, R15, -0xa, R6 ;  /* 0xfffffff60f0f7824 */ /* 0x000fe200078e0206 */
[----:B------:R-:W-:-:S04]  /*0180*/  ISETP.GE.AND P0, PT, R13, UR5, PT ;  /* 0x000000050d007c0c */ /* 0x000fc8000bf06270 */
[----:B------:R1:W-:Y:S09]  /*0190*/  STG.E desc[UR6][R8.64], R15 ;  /* 0x0000000f08007986 */ /* 0x0003f2000c101906 */
[----:B------:R-:W-:Y:S05]  /*01a0*/  @!P0 BRA `(.L_x_0) ;  /* 0xfffffffc00cc8947 */ /* 0x000fea000383ffff */
[----:B------:R-:W-:Y:S05]  /*01b0*/  EXIT ;  /* 0x000000000000794d */ /* 0x000fea0003800000 */
.L_x_1:
[----:B------:R-:W-:-:S00]  /*01c0*/  BRA `(.L_x_1) ;  /* 0xfffffffc00fc7947 */ /* 0x000fc0000383ffff */
[----:B------:R-:W-:-:S00]  /*01d0*/  NOP ;  /* 0x0000000000007918 */ /* 0x000fc00000000000 */
        /* <DEDUP_REMOVED lines=10> */
.L_x_10:


//--------------------- .text._Z11minA_kernelPiS_S_i --------------------------
	.section	.text._Z11minA_kernelPiS_S_i,"ax",@progbits
	.align	128
        .global         _Z11minA_kernelPiS_S_i
        .type           _Z11minA_kernelPiS_S_i,@function
        .size           _Z11minA_kernelPiS_S_i,(.L_x_11 - _Z11minA_kernelPiS_S_i)
        .other          _Z11minA_kernelPiS_S_i,@"STO_CUDA_ENTRY STV_DEFAULT"
_Z11minA_kernelPiS_S_i:
.text._Z11minA_kernelPiS_S_i:
[----:B------:R-:W-:Y:S01]  /*0000*/  LDC R1, c[0x0][0x37c] ;  /* 0x0000df00ff017b82 */ /* 0x000fe20000000800 */
[----:B------:R-:W0:Y:S07]  /*0010*/  S2R R13, SR_TID.X ;  /* 0x00000000000d7919 */ /* 0x000e2e0000002100 */
[----:B------:R-:W0:Y:S01]  /*0020*/  S2UR UR4, SR_CTAID.X ;  /* 0x00000000000479c3 */ /* 0x000e220000002500 */
[----:B------:R-:W1:Y:S01]  /*0030*/  LDCU UR5, c[0x0][0x398] ;  /* 0x00007300ff0577ac */ /* 0x000e620008000800 */
[----:B------:R-:W-:Y:S01]  /*0040*/  BSSY.RECONVERGENT B0, `(.L_x_2) ;  /* 0x0000014000007945 */ /* 0x000fe20003800200 */
[----:B------:R-:W-:Y:S01]  /*0050*/  IMAD.MOV.U32 R7, RZ, RZ, 0xf4240 ;  /* 0x000f4240ff077424 */ /* 0x000fe200078e00ff */
[----:B------:R-:W2:Y:S04]  /*0060*/  LDCU.64 UR6, c[0x0][0x358] ;  /* 0x00006b00ff0677ac */ /* 0x000ea80008000a00 */
[----:B------:R-:W0:Y:S02]  /*0070*/  LDC R6, c[0x0][0x360] ;  /* 0x0000d800ff067b82 */ /* 0x000e240000000800 */
[----:B0-----:R-:W-:-:S05]  /*0080*/  IMAD R0, R6, UR4, R13 ;  /* 0x0000000406007c24 */ /* 0x001fca000f8e020d */
[----:B-1----:R-:W-:-:S13]  /*0090*/  ISETP.GE.AND P0, PT, R0, UR5, PT ;  /* 0x0000000500007c0c */ /* 0x002fda000bf06270 */
[----:B--2---:R-:W-:Y:S05]  /*00a0*/  @P0 BRA `(.L_x_3) ;  /* 0x0000000000340947 */ /* 0x004fea0003800000 */
[----:B------:R-:W0:Y:S01]  /*00b0*/  LDC.64 R4, c[0x0][0x380] ;  /* 0x0000e000ff047b82 */ /* 0x000e220000000a00 */
[----:B------:R-:W1:Y:S01]  /*00c0*/  LDCU UR4, c[0x0][0x370] ;  /* 0x00006e00ff0477ac */ /* 0x000e620008000800 */
[----:B------:R-:W-:Y:S02]  /*00d0*/  IMAD.MOV.U32 R9, RZ, RZ, RZ ;  /* 0x000000ffff097224 */ /* 0x000fe400078e00ff */
[----:B------:R-:W-:Y:S01]  /*00e0*/  IMAD.MOV.U32 R7, RZ, RZ, 0xf4240 ;  /* 0x000f4240ff077424 */ /* 0x000fe200078e00ff */
[----:B-1----:R-:W-:-:S07]  /*00f0*/  IADD3 R8, PT, PT, R6, UR4, RZ ;  /* 0x0000000406087c10 */ /* 0x002fce000fffe0ff */
.L_x_4:
[----:B------:R-:W-:-:S04]  /*0100*/  IMAD.IADD R11, R0, 0x1, R9 ;  /* 0x00000001000b7824 */ /* 0x000fc800078e0209 */
[----:B0-----:R-:W-:-:S06]  /*0110*/  IMAD.WIDE R2, R11, 0x4, R4 ;  /* 0x000000040b027825 */ /* 0x001fcc00078e0204 */
[----:B------:R-:W2:Y:S01]  /*0120*/  LDG.E R2, desc[UR6][R2.64] ;  /* 0x0000000602027981 */ /* 0x000ea2000c1e1900 */
[C---:B------:R-:W-:Y:S01]  /*0130*/  IMAD.IADD R11, R8.reuse, 0x1, R11 ;  /* 0x00000001080b7824 */ /* 0x040fe200078e020b */
[----:B------:R-:W-:-:S04]  /*0140*/  IADD3 R9, PT, PT, R8, R9, RZ ;  /* 0x0000000908097210 */ /* 0x000fc80007ffe0ff */
[----:B------:R-:W-:Y:S02]  /*0150*/  ISETP.GE.AND P0, PT, R11, UR5, PT ;  /* 0x000000050b007c0c */ /* 0x000fe4000bf06270 */
[----:B--2---:R-:W-:-:S11]  /*0160*/  VIMNMX R7, PT, PT, R2, R7, PT ;  /* 0x0000000702077248 */ /* 0x004fd60003fe0100 */
[----:B------:R-:W-:Y:S05]  /*0170*/  @!P0 BRA `(.L_x_4) ;  /* 0xfffffffc00e08947 */ /* 0x000fea000383ffff */
.L_x_3:
[----:B------:R-:W-:Y:S05]  /*0180*/  BSYNC.RECONVERGENT B0 ;  /* 0x0000000000007941 */ /* 0x000fea0003800200 */
.L_x_2:
[----:B------:R-:W0:Y:S01]  /*0190*/  S2UR UR5, SR_CgaCtaId ;  /* 0x00000000000579c3 */ /* 0x000e220000008800 */
[----:B------:R-:W-:Y:S01]  /*01a0*/  UMOV UR4, 0x400 ;  /* 0x0000040000047882 */ /* 0x000fe20000000000 */
[----:B------:R-:W-:Y:S02]  /*01b0*/  ISETP.GE.U32.AND P1, PT, R6, 0x2, PT ;  /* 0x000000020600780c */ /* 0x000fe40003f26070 */
[----:B------:R-:W-:Y:S01]  /*01c0*/  ISETP.NE.AND P0, PT, R13, RZ, PT ;  /* 0x000000ff0d00720c */ /* 0x000fe20003f05270 */
[----:B0-----:R-:W-:-:S06]  /*01d0*/  ULEA UR4, UR5, UR4, 0x18 ;  /* 0x0000000405047291 */ /* 0x001fcc000f8ec0ff */
[----:B------:R-:W-:-:S05]  /*01e0*/  LEA R0, R13, UR4, 0x2 ;  /* 0x000000040d007c11 */ /* 0x000fca000f8e10ff */
[----:B------:R0:W-:Y:S01]  /*01f0*/  STS [R0], R7 ;  /* 0x0000000700007388 */ /* 0x0001e20000000800 */
[----:B------:R-:W-:Y:S06]  /*0200*/  BAR.SYNC.DEFER_BLOCKING 0x0 ;  /* 0x0000000000007b1d */ /* 0x000fec0000010000 */
[----:B------:R-:W-:Y:S05]  /*0210*/  @!P1 BRA `(.L_x_5) ;  /* 0x0000000000249947 */ /* 0x000fea0003800000 */
.L_x_6:
[----:B------:R-:W-:-:S04]  /*0220*/  SHF.R.U32.HI R4, RZ, 0x1, R6 ;  /* 0x00000001ff047819 */ /* 0x000fc80000011606 */
[----:B------:R-:W-:-:S13]  /*0230*/  ISETP.GE.U32.AND P1, PT, R13, R4, PT ;  /* 0x000000040d00720c */ /* 0x000fda0003f26070 */
[----:B------:R-:W-:-:S05]  /*0240*/  @!P1 IMAD R2, R4, 0x4, R0 ;  /* 0x0000000404029824 */ /* 0x000fca00078e0200 */
[----:B------:R-:W1:Y:S04]  /*0250*/  @!P1 LDS R3, [R2] ;  /* 0x0000000002039984 */ /* 0x000e680000000800 */
[----:B-1----:R1:W-:Y:S01]  /*0260*/  @!P1 STS [R0], R3 ;  /* 0x0000000300009388 */ /* 0x0023e20000000800 */
[----:B------:R-:W-:Y:S01]  /*0270*/  BAR.SYNC.DEFER_BLOCKING 0x0 ;  /* 0x0000000000007b1d */ /* 0x000fe20000010000 */
[----:B------:R-:W-:Y:S01]  /*0280*/  ISETP.GT.U32.AND P1, PT, R6, 0x3, PT ;  /* 0x000000030600780c */ /* 0x000fe20003f24070 */
[----:B------:R-:W-:-:S12]  /*0290*/  IMAD.MOV.U32 R6, RZ, RZ, R4 ;  /* 0x000000ffff067224 */ /* 0x000fd800078e0004 */
[----:B-1----:R-:W-:Y:S05]  /*02a0*/  @P1 BRA `(.L_x_6) ;  /* 0xfffffffc00dc1947 */ /* 0x002fea000383ffff */
.L_x_5:
[----:B------:R-:W-:Y:S05]  /*02b0*/  @P0 EXIT ;  /* 0x000000000000094d */ /* 0x000fea0003800000 */
[----:B------:R-:W1:Y:S01]  /*02c0*/  LDC.64 R2, c[0x0][0x390] ;  /* 0x0000e400ff027b82 */ /* 0x000e620000000a00 */
[----:B------:R-:W-:Y:S01]  /*02d0*/  HFMA2 R5, -RZ, RZ, 0, 5.9604644775390625e-08 ;  /* 0x00000001ff057431 */ /* 0x000fe200000001ff */
[----:B------:R-:W-:Y:S06]  /*02e0*/  BSSY B0, `(.L_x_7) ;  /* 0x0000006000007945 */ /* 0x000fec0003800000 */
.L_x_8:
[----:B------:R-:W-:Y:S01]  /*02f0*/  IMAD.MOV.U32 R4, RZ, RZ, RZ ;  /* 0x000000ffff047224 */ /* 0x000fe200078e00ff */
[----:B------:R-:W-:Y:S05]  /*0300*/  YIELD ;  /* 0x0000000000007946 */ /* 0x000fea0003800000 */
[----:B01----:R-:W2:Y:S02]  /*0310*/  ATOMG.E.CAS.STRONG.GPU PT, R0, [R2], R4, R5 ;  /* 0x00000004020073a9 */ /* 0x003ea400001ee105 */
[----:B--2---:R-:W-:-:S13]  /*0320*/  ISETP.NE.AND P0, PT, R0, RZ, PT ;  /* 0x000000ff0000720c */ /* 0x004fda0003f05270 */
[----:B------:R-:W-:Y:S05]  /*0330*/  @P0 BRA `(.L_x_8) ;  /* 0xfffffffc00ec0947 */ /* 0x000fea000383ffff */
[----:B------:R-:W-:Y:S05]  /*0340*/  BSYNC B0 ;  /* 0x0000000000007941 */ /* 0x000fea0003800000 */
.L_x_7:
[----:B------:R-:W0:Y:S01]  /*0350*/  S2UR UR5, SR_CgaCtaId ;  /* 0x00000000000579c3 */ /* 0x000e220000008800 */
[----:B------:R-:W-:-:S07]  /*0360*/  UMOV UR4, 0x400 ;  /* 0x0000040000047882 */ /* 0x000fce0000000000 */
[----:B------:R-:W1:Y:S01]  /*0370*/  LDC.64 R4, c[0x0][0x388] ;  /* 0x0000e200ff047b82 */ /* 0x000e620000000a00 */
[----:B0-----:R-:W-:-:S09]  /*0380*/  ULEA UR4, UR5, UR4, 0x18 ;  /* 0x0000000405047291 */ /* 0x001fd2000f8ec0ff */
[----:B------:R-:W1:Y:S04]  /*0390*/  LDS R7, [UR4] ;  /* 0x00000004ff077984 */ /* 0x000e680008000800 */
[----:B-1----:R-:W-:Y:S04]  /*03a0*/  STG.E desc[UR6][R4.64], R7 ;  /* 0x0000000704007986 */ /* 0x002fe8000c101906 */
[----:B------:R-:W-:Y:S01]  /*03b0*/  ATOMG.E.EXCH.STRONG.GPU PT, RZ, desc[UR6][R2.64], RZ ;  /* 0x800000ff02ff79a8 */ /* 0x000fe2000c1ef106 */
[----:B------:R-:W-:Y:S05]  /*03c0*/  EXIT ;  /* 0x000000000000794d */ /* 0x000fea0003800000 */
.L_x_9:
        /* <DEDUP_REMOVED lines=11> */
.L_x_11:


//--------------------- .nv.shared.reserved.0     --------------------------
	.section	.nv.shared.reserved.0,"aw",@nobits
	.weak		__nv_reservedSMEM_offset_0_alias
	.size		__nv_reservedSMEM_offset_0_alias, 0, 64
	.other		__nv_reservedSMEM_offset_0_alias,@"STO_CUDA_RESERVED_SHARED STV_DEFAULT"
__nv_reservedSMEM_offset_0_alias:
	.zero		0
	.zero		64


//--------------------- .nv.shared._Z11minA_kernelPiS_S_i --------------------------
	.section	.nv.shared._Z11minA_kernelPiS_S_i,"aw",@nobits
	.sectionflags	@""
	.align	4
.nv.shared._Z11minA_kernelPiS_S_i:
	.zero		1152


//--------------------- .nv.constant0._Z16lastDigit_kernelPiS_i --------------------------
	.section	.nv.constant0._Z16lastDigit_kernelPiS_i,"a",@progbits
	.sectionflags	@""
	.align	4
.nv.constant0._Z16lastDigit_kernelPiS_i:
	.zero		916


//--------------------- .nv.constant0._Z11minA_kernelPiS_S_i --------------------------
	.section	.nv.constant0._Z11minA_kernelPiS_S_i,"a",@progbits
	.sectionflags	@""
	.align	4
.nv.constant0._Z11minA_kernelPiS_S_i:
	.zero		924


//--------------------- SYMBOLS --------------------------

	.type		.nv.reservedSmem.offset0,@object
	.size		.nv.reservedSmem.offset0,0x4
	.type		.nv.reservedSmem.cap,@object
	.size		.nv.reservedSmem.cap,0x4
